//
// Generated by NVIDIA NVVM Compiler
//
// Compiler Build ID: CL-36424714
// Cuda compilation tools, release 13.0, V13.0.88
// Based on NVVM 20.0.0
//

.version 9.0
.target sm_100
.address_size 64

	// .globl	_Z16histogram_kernelPKiPiii
.extern .shared .align 16 .b8 s_hist[];

.visible .entry _Z16histogram_kernelPKiPiii(
	.param .u64 .ptr .align 1 _Z16histogram_kernelPKiPiii_param_0,
	.param .u64 .ptr .align 1 _Z16histogram_kernelPKiPiii_param_1,
	.param .u32 _Z16histogram_kernelPKiPiii_param_2,
	.param .u32 _Z16histogram_kernelPKiPiii_param_3
)
{
	.reg .pred 	%p<10>;
	.reg .b32 	%r<33>;
	.reg .b64 	%rd<9>;

	ld.param.u64 	%rd3, [_Z16histogram_kernelPKiPiii_param_0];
	ld.param.u64 	%rd4, [_Z16histogram_kernelPKiPiii_param_1];
	ld.param.u32 	%r13, [_Z16histogram_kernelPKiPiii_param_2];
	ld.param.u32 	%r14, [_Z16histogram_kernelPKiPiii_param_3];
	mov.u32 	%r32, %tid.x;
	setp.ge.s32 	%p1, %r32, %r14;
	@%p1 bra 	$L__BB0_3;
	mov.u32 	%r2, %ntid.x;
	mov.u32 	%r16, s_hist;
	mov.u32 	%r30, %r32;
$L__BB0_2:
	shl.b32 	%r15, %r30, 2;
	add.s32 	%r17, %r16, %r15;
	mov.b32 	%r18, 0;
	st.shared.u32 	[%r17], %r18;
	add.s32 	%r30, %r30, %r2;
	setp.lt.s32 	%p2, %r30, %r14;
	@%p2 bra 	$L__BB0_2;
$L__BB0_3:
	bar.sync 	0;
	mov.u32 	%r19, %ctaid.x;
	mov.u32 	%r5, %ntid.x;
	mad.lo.s32 	%r31, %r19, %r5, %r32;
	setp.ge.s32 	%p3, %r31, %r13;
	@%p3 bra 	$L__BB0_8;
	cvta.to.global.u64 	%rd1, %rd3;
	mov.u32 	%r20, %nctaid.x;
	mul.lo.s32 	%r7, %r5, %r20;
$L__BB0_5:
	mul.wide.s32 	%rd5, %r31, 4;
	add.s64 	%rd6, %rd1, %rd5;
	ld.global.u32 	%r9, [%rd6];
	setp.lt.s32 	%p4, %r9, 0;
	setp.ge.s32 	%p5, %r9, %r14;
	or.pred  	%p6, %p4, %p5;
	@%p6 bra 	$L__BB0_7;
	shl.b32 	%r21, %r9, 2;
	mov.u32 	%r22, s_hist;
	add.s32 	%r23, %r22, %r21;
	atom.shared.add.u32 	%r24, [%r23], 1;
$L__BB0_7:
	add.s32 	%r31, %r31, %r7;
	setp.lt.s32 	%p7, %r31, %r13;
	@%p7 bra 	$L__BB0_5;
$L__BB0_8:
	setp.ge.s32 	%p8, %r32, %r14;
	bar.sync 	0;
	@%p8 bra 	$L__BB0_11;
	cvta.to.global.u64 	%rd2, %rd4;
	mov.u32 	%r26, s_hist;
$L__BB0_10:
	mul.wide.s32 	%rd7, %r32, 4;
	add.s64 	%rd8, %rd2, %rd7;
	shl.b32 	%r25, %r32, 2;
	add.s32 	%r27, %r26, %r25;
	ld.shared.u32 	%r28, [%r27];
	atom.global.add.u32 	%r29, [%rd8], %r28;
	add.s32 	%r32, %r32, %r5;
	setp.lt.s32 	%p9, %r32, %r14;
	@%p9 bra 	$L__BB0_10;
$L__BB0_11:
	ret;

}


// ===== COMPILED SASS (sm_100) =====

	.target	sm_100

	.elftype	@"ET_EXEC"


//--------------------- .note.nv.tkinfo           --------------------------
	.section	.note.nv.tkinfo,"",@"SHT_NOTE"
	.sectionflags	@"SHF_NOTE_NV_TKINFO"
	.tkinfo
        /*0018*/ 	.word	0x00000002
        /*0030*/ 	.string	""
        /*0030*/ 	.string	"ptxas"
        /*0030*/ 	.string	"Cuda compilation tools, release 13.0, V13.0.88"
        /*0030*/ 	.string	"Build cuda_13.0.r13.0/compiler.36424714_0"
        /*0030*/ 	.string	"-arch sm_100 -m 64 "



//--------------------- .note.nv.cuinfo           --------------------------
	.section	.note.nv.cuinfo,"",@"SHT_NOTE"
	.sectionflags	@"SHF_NOTE_NV_CUINFO"
        /*0018*/ 	.short	0x0002
        /*001a*/ 	.short	0x0064
        /*001c*/ 	.short	0x0082
	.zero		2


//--------------------- .nv.info                  --------------------------
	.section	.nv.info,"",@"SHT_CUDA_INFO"
	.align	4


	//----- nvinfo : EIATTR_REGCOUNT
	.align		4
        /*0000*/ 	.byte	0x04, 0x2f
        /*0002*/ 	.short	(.L_1 - .L_0)
	.align		4
.L_0:
        /*0004*/ 	.word	index@(_Z16histogram_kernelPKiPiii)
        /*0008*/ 	.word	0x0000000c


	//----- nvinfo : EIATTR_FRAME_SIZE
	.align		4
.L_1:
        /*000c*/ 	.byte	0x04, 0x11
        /*000e*/ 	.short	(.L_3 - .L_2)
	.align		4
.L_2:
        /*0010*/ 	.word	index@(_Z16histogram_kernelPKiPiii)
        /*0014*/ 	.word	0x00000000


	//----- nvinfo : EIATTR_MIN_STACK_SIZE
	.align		4
.L_3:
        /*0018*/ 	.byte	0x04, 0x12
        /*001a*/ 	.short	(.L_5 - .L_4)
	.align		4
.L_4:
        /*001c*/ 	.word	index@(_Z16histogram_kernelPKiPiii)
        /*0020*/ 	.word	0x00000000
.L_5:


//--------------------- .nv.compat                --------------------------
	.section	.nv.compat,"",@"SHT_CUDA_COMPAT_INFO"
	.align	4
        /*0000*/ 	.byte	0x02, 0x09, 0x00, 0x00, 0x02, 0x02, 0x01, 0x00, 0x02, 0x05, 0x05, 0x00, 0x03, 0x07, 0x01, 0x01
        /*0010*/ 	.byte	0x02, 0x03, 0x00, 0x00, 0x02, 0x06, 0x01, 0x00, 0x04, 0x0b, 0x08, 0x00, 0x09, 0x00, 0x00, 0x00
        /*0020*/ 	.byte	0x00, 0x00, 0x00, 0x00


//--------------------- .nv.info._Z16histogram_kernelPKiPiii --------------------------
	.section	.nv.info._Z16histogram_kernelPKiPiii,"",@"SHT_CUDA_INFO"
	.sectionflags	@""
	.align	4


	//----- nvinfo : EIATTR_CUDA_API_VERSION
	.align		4
        /*0000*/ 	.byte	0x04, 0x37
        /*0002*/ 	.short	(.L_7 - .L_6)
.L_6:
        /*0004*/ 	.word	0x00000082


	//----- nvinfo : EIATTR_KPARAM_INFO
	.align		4
.L_7:
        /*0008*/ 	.byte	0x04, 0x17
        /*000a*/ 	.short	(.L_9 - .L_8)
.L_8:
        /*000c*/ 	.word	0x00000000
        /*0010*/ 	.short	0x0003
        /*0012*/ 	.short	0x0014
        /*0014*/ 	.byte	0x00, 0xf0, 0x11, 0x00


	//----- nvinfo : EIATTR_KPARAM_INFO
	.align		4
.L_9:
        /*0018*/ 	.byte	0x04, 0x17
        /*001a*/ 	.short	(.L_11 - .L_10)
.L_10:
        /*001c*/ 	.word	0x00000000
        /*0020*/ 	.short	0x0002
        /*0022*/ 	.short	0x0010
        /*0024*/ 	.byte	0x00, 0xf0, 0x11, 0x00


	//----- nvinfo : EIATTR_KPARAM_INFO
	.align		4
.L_11:
        /*0028*/ 	.byte	0x04, 0x17
        /*002a*/ 	.short	(.L_13 - .L_12)
.L_12:
        /*002c*/ 	.word	0x00000000
        /*0030*/ 	.short	0x0001
        /*0032*/ 	.short	0x0008
        /*0034*/ 	.byte	0x00, 0xf5, 0x21, 0x00


	//----- nvinfo : EIATTR_KPARAM_INFO
	.align		4
.L_13:
        /*0038*/ 	.byte	0x04, 0x17
        /*003a*/ 	.short	(.L_15 - .L_14)
.L_14:
        /*003c*/ 	.word	0x00000000
        /*0040*/ 	.short	0x0000
        /*0042*/ 	.short	0x0000
        /*0044*/ 	.byte	0x00, 0xf5, 0x21, 0x00


	//----- nvinfo : EIATTR_SPARSE_MMA_MASK
	.align		4
.L_15:
        /*0048*/ 	.byte	0x03, 0x50
        /*004a*/ 	.short	0x0000


	//----- nvinfo : EIATTR_MAXREG_COUNT
	.align		4
        /*004c*/ 	.byte	0x03, 0x1b
        /*004e*/ 	.short	0x00ff


	//----- nvinfo : EIATTR_NUM_BARRIERS
	.align		4
        /*0050*/ 	.byte	0x02, 0x4c
        /*0052*/ 	.byte	0x01
	.zero		1


	//----- nvinfo : EIATTR_MERCURY_ISA_VERSION
	.align		4
        /*0054*/ 	.byte	0x03, 0x5f
        /*0056*/ 	.short	0x0101


	//----- nvinfo : EIATTR_VRC_CTA_INIT_COUNT
	.align		4
        /*0058*/ 	.byte	0x02, 0x4a
	.zero		1
	.zero		1


	//----- nvinfo : EIATTR_EXIT_INSTR_OFFSETS
	.align		4
        /*005c*/ 	.byte	0x04, 0x1c
        /*005e*/ 	.short	(.L_17 - .L_16)


	//   ....[0]....
.L_16:
        /*0060*/ 	.word	0x00000320


	//   ....[1]....
        /*0064*/ 	.word	0x000003e0


	//----- nvinfo : EIATTR_CRS_STACK_SIZE
	.align		4
.L_17:
        /*0068*/ 	.byte	0x04, 0x1e
        /*006a*/ 	.short	(.L_19 - .L_18)
.L_18:
        /*006c*/ 	.word	0x00000000


	//----- nvinfo : EIATTR_CBANK_PARAM_SIZE
	.align		4
.L_19:
        /*0070*/ 	.byte	0x03, 0x19
        /*0072*/ 	.short	0x0018


	//----- nvinfo : EIATTR_PARAM_CBANK
	.align		4
        /*0074*/ 	.byte	0x04, 0x0a
        /*0076*/ 	.short	(.L_21 - .L_20)
	.align		4
.L_20:
        /*0078*/ 	.word	index@(.nv.constant0._Z16histogram_kernelPKiPiii)
        /*007c*/ 	.short	0x0380
        /*007e*/ 	.short	0x0018


	//----- nvinfo : EIATTR_SW_WAR
	.align		4
.L_21:
        /*0080*/ 	.byte	0x04, 0x36
        /*0082*/ 	.short	(.L_23 - .L_22)
.L_22:
        /*0084*/ 	.word	0x00000008
.L_23:


//--------------------- .nv.callgraph             --------------------------
	.section	.nv.callgraph,"",@"SHT_CUDA_CALLGRAPH"
	.align	4
	.sectionentsize	8
	.align		4
        /*0000*/ 	.word	0x00000000
	.align		4
        /*0004*/ 	.word	0xffffffff
	.align		4
        /*0008*/ 	.word	0x00000000
	.align		4
        /*000c*/ 	.word	0xfffffffe
	.align		4
        /*0010*/ 	.word	0x00000000
	.align		4
        /*0014*/ 	.word	0xfffffffd
	.align		4
        /*0018*/ 	.word	0x00000000
	.align		4
        /*001c*/ 	.word	0xfffffffc


//--------------------- .text._Z16histogram_kernelPKiPiii --------------------------
	.section	.text._Z16histogram_kernelPKiPiii,"ax",@progbits
	.align	128
        .global         _Z16histogram_kernelPKiPiii
        .type           _Z16histogram_kernelPKiPiii,@function
        .size           _Z16histogram_kernelPKiPiii,(.L_x_10 - _Z16histogram_kernelPKiPiii)
        .other          _Z16histogram_kernelPKiPiii,@"STO_CUDA_ENTRY STV_DEFAULT"
_Z16histogram_kernelPKiPiii:
.text._Z16histogram_kernelPKiPiii:
[----:B------:R-:W-:Y:S01]  /*0000*/  LDC R1, c[0x0][0x37c] ;  /* 0x0000df00ff017b82 */ /* 0x000fe20000000800 */
[----:B------:R-:W0:Y:S01]  /*0010*/  S2R R7, SR_TID.X ;  /* 0x0000000000077919 */ /* 0x000e220000002100 */
[----:B------:R-:W1:Y:S01]  /*0020*/  LDCU UR4, c[0x0][0x394] ;  /* 0x00007280ff0477ac */ /* 0x000e620008000800 */
[----:B------:R-:W-:Y:S01]  /*0030*/  BSSY.RECONVERGENT B0, `(.L_x_0) ;  /* 0x000000e000007945 */ /* 0x000fe20003800200 */
[----:B-1----:R-:W-:-:S05]  /*0040*/  IMAD.U32 R8, RZ, RZ, UR4 ;  /* 0x00000004ff087e24 */ /* 0x002fca000f8e00ff */
[----:B0-----:R-:W-:-:S13]  /*0050*/  ISETP.GE.AND P0, PT, R7, R8, PT ;  /* 0x000000080700720c */ /* 0x001fda0003f06270 */
[----:B------:R-:W-:Y:S05]  /*0060*/  @P0 BRA `(.L_x_1) ;  /* 0x0000000000280947 */ /* 0x000fea0003800000 */
[----:B------:R-:W0:Y:S01]  /*0070*/  S2R R5, SR_CgaCtaId ;  /* 0x0000000000057919 */ /* 0x000e220000008800 */
[----:B------:R-:W1:Y:S01]  /*0080*/  LDC R4, c[0x0][0x360] ;  /* 0x0000d800ff047b82 */ /* 0x000e620000000800 */
[----:B------:R-:W-:Y:S01]  /*0090*/  MOV R0, 0x400 ;  /* 0x0000040000007802 */ /* 0x000fe20000000f00 */
[----:B------:R-:W-:-:S03]  /*00a0*/  IMAD.MOV.U32 R3, RZ, RZ, R7 ;  /* 0x000000ffff037224 */ /* 0x000fc600078e0007 */
[----:B0-----:R-:W-:-:S07]  /*00b0*/  LEA R0, R5, R0, 0x18 ;  /* 0x0000000005007211 */ /* 0x001fce00078ec0ff */
.L_x_2:
[----:B------:R-:W-:Y:S02]  /*00c0*/  IMAD R2, R3, 0x4, R0 ;  /* 0x0000000403027824 */ /* 0x000fe400078e0200 */
[----:B-1----:R-:W-:-:S03]  /*00d0*/  IMAD.IADD R3, R4, 0x1, R3 ;  /* 0x0000000104037824 */ /* 0x002fc600078e0203 */
[----:B------:R0:W-:Y:S02]  /*00e0*/  STS [R2], RZ ;  /* 0x000000ff02007388 */ /* 0x0001e40000000800 */
[----:B------:R-:W-:-:S13]  /*00f0*/  ISETP.GE.AND P0, PT, R3, R8, PT ;  /* 0x000000080300720c */ /* 0x000fda0003f06270 */
[----:B0-----:R-:W-:Y:S05]  /*0100*/  @!P0 BRA `(.L_x_2) ;  /* 0xfffffffc00ec8947 */ /* 0x001fea000383ffff */
.L_x_1:
[----:B------:R-:W-:Y:S05]  /*0110*/  BSYNC.RECONVERGENT B0 ;  /* 0x0000000000007941 */ /* 0x000fea0003800200 */
.L_x_0:
[----:B------:R-:W0:Y:S01]  /*0120*/  S2UR UR4, SR_CTAID.X ;  /* 0x00000000000479c3 */ /* 0x000e220000002500 */
[----:B------:R-:W1:Y:S01]  /*0130*/  LDCU UR5, c[0x0][0x390] ;  /* 0x00007200ff0577ac */ /* 0x000e620008000800 */
[----:B------:R-:W-:Y:S01]  /*0140*/  BSSY.RECONVERGENT B0, `(.L_x_3) ;  /* 0x000001b000007945 */ /* 0x000fe20003800200 */
[----:B------:R-:W2:Y:S05]  /*0150*/  LDCU.64 UR6, c[0x0][0x358] ;  /* 0x00006b00ff0677ac */ /* 0x000eaa0008000a00 */
[----:B------:R-:W0:Y:S01]  /*0160*/  LDC R6, c[0x0][0x360] ;  /* 0x0000d800ff067b82 */ /* 0x000e220000000800 */
[----:B------:R-:W3:Y:S01]  /*0170*/  LDCU.64 UR8, c[0x0][0x390] ;  /* 0x00007200ff0877ac */ /* 0x000ee20008000a00 */
[----:B0-----:R-:W-:-:S06]  /*0180*/  IMAD R0, R6, UR4, R7 ;  /* 0x0000000406007c24 */ /* 0x001fcc000f8e0207 */
[----:B------:R-:W-:Y:S01]  /*0190*/  BAR.SYNC.DEFER_BLOCKING 0x0 ;  /* 0x0000000000007b1d */ /* 0x000fe20000010000 */
[----:B-1----:R-:W-:-:S13]  /*01a0*/  ISETP.GE.AND P0, PT, R0, UR5, PT ;  /* 0x0000000500007c0c */ /* 0x002fda000bf06270 */
[----:B--23--:R-:W-:Y:S05]  /*01b0*/  @P0 BRA `(.L_x_4) ;  /* 0x00000000004c0947 */ /* 0x00cfea0003800000 */
[----:B------:R-:W0:Y:S01]  /*01c0*/  LDC.64 R4, c[0x0][0x380] ;  /* 0x0000e000ff047b82 */ /* 0x000e220000000a00 */
[----:B------:R-:W1:Y:S02]  /*01d0*/  LDCU UR4, c[0x0][0x370] ;  /* 0x00006e00ff0477ac */ /* 0x000e640008000800 */
[----:B-1----:R-:W-:-:S07]  /*01e0*/  IMAD R9, R6, UR4, RZ ;  /* 0x0000000406097c24 */ /* 0x002fce000f8e02ff */
.L_x_7:
[----:B0-----:R-:W-:-:S06]  /*01f0*/  IMAD.WIDE R2, R0, 0x4, R4 ;  /* 0x0000000400027825 */ /* 0x001fcc00078e0204 */
[----:B------:R-:W2:Y:S01]  /*0200*/  LDG.E R3, desc[UR6][R2.64] ;  /* 0x0000000602037981 */ /* 0x000ea2000c1e1900 */
[----:B------:R-:W-:Y:S01]  /*0210*/  IMAD.U32 R8, RZ, RZ, UR9 ;  /* 0x00000009ff087e24 */ /* 0x000fe2000f8e00ff */
[----:B------:R-:W-:Y:S01]  /*0220*/  BSSY.RECONVERGENT B1, `(.L_x_5) ;  /* 0x000000b000017945 */ /* 0x000fe20003800200 */
[----:B------:R-:W-:-:S05]  /*0230*/  IMAD.IADD R0, R9, 0x1, R0 ;  /* 0x0000000109007824 */ /* 0x000fca00078e0200 */
[----:B------:R-:W-:Y:S02]  /*0240*/  ISETP.GE.AND P1, PT, R0, UR8, PT ;  /* 0x0000000800007c0c */ /* 0x000fe4000bf26270 */
[----:B--2---:R-:W-:-:S04]  /*0250*/  ISETP.GE.AND P0, PT, R3, R8, PT ;  /* 0x000000080300720c */ /* 0x004fc80003f06270 */
[----:B------:R-:W-:-:S13]  /*0260*/  ISETP.LT.OR P0, PT, R3, RZ, P0 ;  /* 0x000000ff0300720c */ /* 0x000fda0000701670 */
[----:B------:R-:W-:Y:S05]  /*0270*/  @P0 BRA `(.L_x_6) ;  /* 0x0000000000140947 */ /* 0x000fea0003800000 */
[----:B------:R-:W0:Y:S01]  /*0280*/  S2UR UR5, SR_CgaCtaId ;  /* 0x00000000000579c3 */ /* 0x000e220000008800 */
[----:B------:R-:W-:Y:S02]  /*0290*/  UMOV UR4, 0x400 ;  /* 0x0000040000047882 */ /* 0x000fe40000000000 */
[----:B0-----:R-:W-:-:S06]  /*02a0*/  ULEA UR4, UR5, UR4, 0x18 ;  /* 0x0000000405047291 */ /* 0x001fcc000f8ec0ff */
[----:B------:R-:W-:-:S05]  /*02b0*/  LEA R2, R3, UR4, 0x2 ;  /* 0x0000000403027c11 */ /* 0x000fca000f8e10ff */
[----:B------:R0:W-:Y:S02]  /*02c0*/  ATOMS.POPC.INC.32 RZ, [R2+URZ] ;  /* 0x0000000002ff7f8c */ /* 0x0001e4000d8000ff */
.L_x_6:
[----:B------:R-:W-:Y:S05]  /*02d0*/  BSYNC.RECONVERGENT B1 ;  /* 0x0000000000017941 */ /* 0x000fea0003800200 */
.L_x_5:
[----:B------:R-:W-:Y:S05]  /*02e0*/  @!P1 BRA `(.L_x_7) ;  /* 0xfffffffc00c09947 */ /* 0x000fea000383ffff */
.L_x_4:
[----:B------:R-:W-:Y:S05]  /*02f0*/  BSYNC.RECONVERGENT B0 ;  /* 0x0000000000007941 */ /* 0x000fea0003800200 */
.L_x_3:
[----:B------:R-:W-:Y:S01]  /*0300*/  BAR.SYNC.DEFER_BLOCKING 0x0 ;  /* 0x0000000000007b1d */ /* 0x000fe20000010000 */
[----:B------:R-:W-:-:S13]  /*0310*/  ISETP.GE.AND P0, PT, R7, R8, PT ;  /* 0x000000080700720c */ /* 0x000fda0003f06270 */
[----:B------:R-:W-:Y:S05]  /*0320*/  @P0 EXIT ;  /* 0x000000000000094d */ /* 0x000fea0003800000 */
[----:B------:R-:W1:Y:S01]  /*0330*/  S2UR UR5, SR_CgaCtaId ;  /* 0x00000000000579c3 */ /* 0x000e620000008800 */
[----:B------:R-:W-:-:S07]  /*0340*/  UMOV UR4, 0x400 ;  /* 0x0000040000047882 */ /* 0x000fce0000000000 */
[----:B------:R-:W2:Y:S01]  /*0350*/  LDC.64 R4, c[0x0][0x388] ;  /* 0x0000e200ff047b82 */ /* 0x000ea20000000a00 */
[----:B-1----:R-:W-:-:S12]  /*0360*/  ULEA UR4, UR5, UR4, 0x18 ;  /* 0x0000000405047291 */ /* 0x002fd8000f8ec0ff */
.L_x_8:
[C---:B------:R-:W-:Y:S01]  /*0370*/  LEA R0, R7.reuse, UR4, 0x2 ;  /* 0x0000000407007c11 */ /* 0x040fe2000f8e10ff */
[----:B012---:R-:W-:-:S04]  /*0380*/  IMAD.WIDE R2, R7, 0x4, R4 ;  /* 0x0000000407027825 */ /* 0x007fc800078e0204 */
[----:B------:R-:W0:Y:S01]  /*0390*/  LDS R9, [R0] ;  /* 0x0000000000097984 */ /* 0x000e220000000800 */
[----:B------:R-:W-:-:S05]  /*03a0*/  IMAD.IADD R7, R6, 0x1, R7 ;  /* 0x0000000106077824 */ /* 0x000fca00078e0207 */
[----:B------:R-:W-:Y:S01]  /*03b0*/  ISETP.GE.AND P0, PT, R7, R8, PT ;  /* 0x000000080700720c */ /* 0x000fe20003f06270 */
[----:B0-----:R1:W-:-:S12]  /*03c0*/  REDG.E.ADD.STRONG.GPU desc[UR6][R2.64], R9 ;  /* 0x000000090200798e */ /* 0x0013d8000c12e106 */
[----:B------:R-:W-:Y:S05]  /*03d0*/  @!P0 BRA `(.L_x_8) ;  /* 0xfffffffc00e48947 */ /* 0x000fea000383ffff */
[----:B------:R-:W-:Y:S05]  /*03e0*/  EXIT ;  /* 0x000000000000794d */ /* 0x000fea0003800000 */
.L_x_9:
[----:B------:R-:W-:-:S00]  /*03f0*/  BRA `(.L_x_9) ;  /* 0xfffffffc00fc7947 */ /* 0x000fc0000383ffff */
[----:B------:R-:W-:-:S00]  /*0400*/  NOP ;  /* 0x0000000000007918 */ /* 0x000fc00000000000 */
[----:B------:R-:W-:-:S00]  /*0410*/  NOP ;  /* 0x0000000000007918 */ /* 0x000fc00000000000 */
[----:B------:R-:W-:-:S00]  /*0420*/  NOP ;  /* 0x0000000000007918 */ /* 0x000fc00000000000 */
[----:B------:R-:W-:-:S00]  /*0430*/  NOP ;  /* 0x0000000000007918 */ /* 0x000fc00000000000 */
[----:B------:R-:W-:-:S00]  /*0440*/  NOP ;  /* 0x0000000000007918 */ /* 0x000fc00000000000 */
[----:B------:R-:W-:-:S00]  /*0450*/  NOP ;  /* 0x0000000000007918 */ /* 0x000fc00000000000 */
[----:B------:R-:W-:-:S00]  /*0460*/  NOP ;  /* 0x0000000000007918 */ /* 0x000fc00000000000 */
[----:B------:R-:W-:-:S00]  /*0470*/  NOP ;  /* 0x0000000000007918 */ /* 0x000fc00000000000 */
.L_x_10:


//--------------------- .nv.shared._Z16histogram_kernelPKiPiii --------------------------
	.section	.nv.shared._Z16histogram_kernelPKiPiii,"aw",@nobits
	.sectionflags	@""
	.align	16
	.zero		1024


//--------------------- .nv.shared.reserved.0     --------------------------
	.section	.nv.shared.reserved.0,"aw",@nobits
	.weak		__nv_reservedSMEM_offset_0_alias
	.size		__nv_reservedSMEM_offset_0_alias, 0, 64
	.other		__nv_reservedSMEM_offset_0_alias,@"STO_CUDA_RESERVED_SHARED STV_DEFAULT"
__nv_reservedSMEM_offset_0_alias:
	.zero		0
	.zero		64


//--------------------- .nv.constant0._Z16histogram_kernelPKiPiii --------------------------
	.section	.nv.constant0._Z16histogram_kernelPKiPiii,"a",@progbits
	.sectionflags	@""
	.align	4
.nv.constant0._Z16histogram_kernelPKiPiii:
	.zero		920


//--------------------- SYMBOLS --------------------------

	.type		.nv.reservedSmem.offset0,@object
	.size		.nv.reservedSmem.offset0,0x4
	.type		.nv.reservedSmem.cap,@object
	.size		.nv.reservedSmem.cap,0x4
